//
// Generated by NVIDIA NVVM Compiler
//
// Compiler Build ID: CL-36424714
// Cuda compilation tools, release 13.0, V13.0.88
// Based on NVVM 20.0.0
//

.version 9.0
.target sm_100
.address_size 64

	// .globl	_Z23assignment_step_1d_cudaPKdS0_PiiiPd

.visible .entry _Z23assignment_step_1d_cudaPKdS0_PiiiPd(
	.param .u64 .ptr .align 1 _Z23assignment_step_1d_cudaPKdS0_PiiiPd_param_0,
	.param .u64 .ptr .align 1 _Z23assignment_step_1d_cudaPKdS0_PiiiPd_param_1,
	.param .u64 .ptr .align 1 _Z23assignment_step_1d_cudaPKdS0_PiiiPd_param_2,
	.param .u32 _Z23assignment_step_1d_cudaPKdS0_PiiiPd_param_3,
	.param .u32 _Z23assignment_step_1d_cudaPKdS0_PiiiPd_param_4,
	.param .u64 .ptr .align 1 _Z23assignment_step_1d_cudaPKdS0_PiiiPd_param_5
)
{
	.reg .pred 	%p<40>;
	.reg .b32 	%r<109>;
	.reg .b64 	%rd<26>;
	.reg .b64 	%fd<143>;

	ld.param.u64 	%rd8, [_Z23assignment_step_1d_cudaPKdS0_PiiiPd_param_0];
	ld.param.u64 	%rd11, [_Z23assignment_step_1d_cudaPKdS0_PiiiPd_param_1];
	ld.param.u64 	%rd9, [_Z23assignment_step_1d_cudaPKdS0_PiiiPd_param_2];
	ld.param.u32 	%r32, [_Z23assignment_step_1d_cudaPKdS0_PiiiPd_param_3];
	ld.param.u32 	%r31, [_Z23assignment_step_1d_cudaPKdS0_PiiiPd_param_4];
	ld.param.u64 	%rd10, [_Z23assignment_step_1d_cudaPKdS0_PiiiPd_param_5];
	cvta.to.global.u64 	%rd1, %rd11;
	mov.u32 	%r33, %ctaid.x;
	mov.u32 	%r34, %ntid.x;
	mov.u32 	%r35, %tid.x;
	mad.lo.s32 	%r1, %r33, %r34, %r35;
	setp.ge.s32 	%p1, %r1, %r32;
	@%p1 bra 	$L__BB0_15;
	setp.lt.s32 	%p2, %r31, 1;
	mov.f64 	%fd142, 0d7E37E43C8800759C;
	mov.b32 	%r108, -1;
	@%p2 bra 	$L__BB0_14;
	cvta.to.global.u64 	%rd12, %rd8;
	mul.wide.s32 	%rd13, %r1, 8;
	add.s64 	%rd14, %rd12, %rd13;
	ld.global.f64 	%fd1, [%rd14];
	and.b32  	%r2, %r31, 15;
	setp.lt.u32 	%p3, %r31, 16;
	mov.b32 	%r108, -1;
	mov.f64 	%fd142, 0d7E37E43C8800759C;
	mov.b32 	%r100, 0;
	@%p3 bra 	$L__BB0_5;
	and.b32  	%r100, %r31, 2147483632;
	add.s64 	%rd24, %rd1, 64;
	mov.b32 	%r108, -1;
	mov.f64 	%fd142, 0d7E37E43C8800759C;
	mov.b32 	%r94, 0;
$L__BB0_4:
	.pragma "nounroll";
	ld.global.f64 	%fd19, [%rd24+-64];
	sub.f64 	%fd20, %fd1, %fd19;
	mul.f64 	%fd21, %fd20, %fd20;
	setp.lt.f64 	%p4, %fd21, %fd142;
	selp.b32 	%r42, %r94, %r108, %p4;
	selp.f64 	%fd22, %fd21, %fd142, %p4;
	ld.global.f64 	%fd23, [%rd24+-56];
	sub.f64 	%fd24, %fd1, %fd23;
	mul.f64 	%fd25, %fd24, %fd24;
	setp.lt.f64 	%p5, %fd25, %fd22;
	add.s32 	%r43, %r94, 1;
	selp.b32 	%r44, %r43, %r42, %p5;
	selp.f64 	%fd26, %fd25, %fd22, %p5;
	ld.global.f64 	%fd27, [%rd24+-48];
	sub.f64 	%fd28, %fd1, %fd27;
	mul.f64 	%fd29, %fd28, %fd28;
	setp.lt.f64 	%p6, %fd29, %fd26;
	add.s32 	%r45, %r94, 2;
	selp.b32 	%r46, %r45, %r44, %p6;
	selp.f64 	%fd30, %fd29, %fd26, %p6;
	ld.global.f64 	%fd31, [%rd24+-40];
	sub.f64 	%fd32, %fd1, %fd31;
	mul.f64 	%fd33, %fd32, %fd32;
	setp.lt.f64 	%p7, %fd33, %fd30;
	add.s32 	%r47, %r94, 3;
	selp.b32 	%r48, %r47, %r46, %p7;
	selp.f64 	%fd34, %fd33, %fd30, %p7;
	ld.global.f64 	%fd35, [%rd24+-32];
	sub.f64 	%fd36, %fd1, %fd35;
	mul.f64 	%fd37, %fd36, %fd36;
	setp.lt.f64 	%p8, %fd37, %fd34;
	add.s32 	%r49, %r94, 4;
	selp.b32 	%r50, %r49, %r48, %p8;
	selp.f64 	%fd38, %fd37, %fd34, %p8;
	ld.global.f64 	%fd39, [%rd24+-24];
	sub.f64 	%fd40, %fd1, %fd39;
	mul.f64 	%fd41, %fd40, %fd40;
	setp.lt.f64 	%p9, %fd41, %fd38;
	add.s32 	%r51, %r94, 5;
	selp.b32 	%r52, %r51, %r50, %p9;
	selp.f64 	%fd42, %fd41, %fd38, %p9;
	ld.global.f64 	%fd43, [%rd24+-16];
	sub.f64 	%fd44, %fd1, %fd43;
	mul.f64 	%fd45, %fd44, %fd44;
	setp.lt.f64 	%p10, %fd45, %fd42;
	add.s32 	%r53, %r94, 6;
	selp.b32 	%r54, %r53, %r52, %p10;
	selp.f64 	%fd46, %fd45, %fd42, %p10;
	ld.global.f64 	%fd47, [%rd24+-8];
	sub.f64 	%fd48, %fd1, %fd47;
	mul.f64 	%fd49, %fd48, %fd48;
	setp.lt.f64 	%p11, %fd49, %fd46;
	add.s32 	%r55, %r94, 7;
	selp.b32 	%r56, %r55, %r54, %p11;
	selp.f64 	%fd50, %fd49, %fd46, %p11;
	ld.global.f64 	%fd51, [%rd24];
	sub.f64 	%fd52, %fd1, %fd51;
	mul.f64 	%fd53, %fd52, %fd52;
	setp.lt.f64 	%p12, %fd53, %fd50;
	add.s32 	%r57, %r94, 8;
	selp.b32 	%r58, %r57, %r56, %p12;
	selp.f64 	%fd54, %fd53, %fd50, %p12;
	ld.global.f64 	%fd55, [%rd24+8];
	sub.f64 	%fd56, %fd1, %fd55;
	mul.f64 	%fd57, %fd56, %fd56;
	setp.lt.f64 	%p13, %fd57, %fd54;
	add.s32 	%r59, %r94, 9;
	selp.b32 	%r60, %r59, %r58, %p13;
	selp.f64 	%fd58, %fd57, %fd54, %p13;
	ld.global.f64 	%fd59, [%rd24+16];
	sub.f64 	%fd60, %fd1, %fd59;
	mul.f64 	%fd61, %fd60, %fd60;
	setp.lt.f64 	%p14, %fd61, %fd58;
	add.s32 	%r61, %r94, 10;
	selp.b32 	%r62, %r61, %r60, %p14;
	selp.f64 	%fd62, %fd61, %fd58, %p14;
	ld.global.f64 	%fd63, [%rd24+24];
	sub.f64 	%fd64, %fd1, %fd63;
	mul.f64 	%fd65, %fd64, %fd64;
	setp.lt.f64 	%p15, %fd65, %fd62;
	add.s32 	%r63, %r94, 11;
	selp.b32 	%r64, %r63, %r62, %p15;
	selp.f64 	%fd66, %fd65, %fd62, %p15;
	ld.global.f64 	%fd67, [%rd24+32];
	sub.f64 	%fd68, %fd1, %fd67;
	mul.f64 	%fd69, %fd68, %fd68;
	setp.lt.f64 	%p16, %fd69, %fd66;
	add.s32 	%r65, %r94, 12;
	selp.b32 	%r66, %r65, %r64, %p16;
	selp.f64 	%fd70, %fd69, %fd66, %p16;
	ld.global.f64 	%fd71, [%rd24+40];
	sub.f64 	%fd72, %fd1, %fd71;
	mul.f64 	%fd73, %fd72, %fd72;
	setp.lt.f64 	%p17, %fd73, %fd70;
	add.s32 	%r67, %r94, 13;
	selp.b32 	%r68, %r67, %r66, %p17;
	selp.f64 	%fd74, %fd73, %fd70, %p17;
	ld.global.f64 	%fd75, [%rd24+48];
	sub.f64 	%fd76, %fd1, %fd75;
	mul.f64 	%fd77, %fd76, %fd76;
	setp.lt.f64 	%p18, %fd77, %fd74;
	add.s32 	%r69, %r94, 14;
	selp.b32 	%r70, %r69, %r68, %p18;
	selp.f64 	%fd78, %fd77, %fd74, %p18;
	ld.global.f64 	%fd79, [%rd24+56];
	sub.f64 	%fd80, %fd1, %fd79;
	mul.f64 	%fd81, %fd80, %fd80;
	setp.lt.f64 	%p19, %fd81, %fd78;
	add.s32 	%r71, %r94, 15;
	selp.b32 	%r108, %r71, %r70, %p19;
	selp.f64 	%fd142, %fd81, %fd78, %p19;
	add.s64 	%rd24, %rd24, 128;
	add.s32 	%r94, %r94, 16;
	setp.ne.s32 	%p20, %r94, %r100;
	@%p20 bra 	$L__BB0_4;
$L__BB0_5:
	setp.eq.s32 	%p21, %r2, 0;
	@%p21 bra 	$L__BB0_14;
	and.b32  	%r11, %r31, 7;
	setp.lt.u32 	%p22, %r2, 8;
	@%p22 bra 	$L__BB0_8;
	mul.wide.u32 	%rd15, %r100, 8;
	add.s64 	%rd16, %rd1, %rd15;
	ld.global.f64 	%fd83, [%rd16];
	sub.f64 	%fd84, %fd1, %fd83;
	mul.f64 	%fd85, %fd84, %fd84;
	setp.lt.f64 	%p23, %fd85, %fd142;
	selp.b32 	%r73, %r100, %r108, %p23;
	selp.f64 	%fd86, %fd85, %fd142, %p23;
	add.s32 	%r74, %r100, 1;
	ld.global.f64 	%fd87, [%rd16+8];
	sub.f64 	%fd88, %fd1, %fd87;
	mul.f64 	%fd89, %fd88, %fd88;
	setp.lt.f64 	%p24, %fd89, %fd86;
	selp.b32 	%r75, %r74, %r73, %p24;
	selp.f64 	%fd90, %fd89, %fd86, %p24;
	add.s32 	%r76, %r100, 2;
	ld.global.f64 	%fd91, [%rd16+16];
	sub.f64 	%fd92, %fd1, %fd91;
	mul.f64 	%fd93, %fd92, %fd92;
	setp.lt.f64 	%p25, %fd93, %fd90;
	selp.b32 	%r77, %r76, %r75, %p25;
	selp.f64 	%fd94, %fd93, %fd90, %p25;
	add.s32 	%r78, %r100, 3;
	ld.global.f64 	%fd95, [%rd16+24];
	sub.f64 	%fd96, %fd1, %fd95;
	mul.f64 	%fd97, %fd96, %fd96;
	setp.lt.f64 	%p26, %fd97, %fd94;
	selp.b32 	%r79, %r78, %r77, %p26;
	selp.f64 	%fd98, %fd97, %fd94, %p26;
	add.s32 	%r80, %r100, 4;
	ld.global.f64 	%fd99, [%rd16+32];
	sub.f64 	%fd100, %fd1, %fd99;
	mul.f64 	%fd101, %fd100, %fd100;
	setp.lt.f64 	%p27, %fd101, %fd98;
	selp.b32 	%r81, %r80, %r79, %p27;
	selp.f64 	%fd102, %fd101, %fd98, %p27;
	add.s32 	%r82, %r100, 5;
	ld.global.f64 	%fd103, [%rd16+40];
	sub.f64 	%fd104, %fd1, %fd103;
	mul.f64 	%fd105, %fd104, %fd104;
	setp.lt.f64 	%p28, %fd105, %fd102;
	selp.b32 	%r83, %r82, %r81, %p28;
	selp.f64 	%fd106, %fd105, %fd102, %p28;
	add.s32 	%r84, %r100, 6;
	ld.global.f64 	%fd107, [%rd16+48];
	sub.f64 	%fd108, %fd1, %fd107;
	mul.f64 	%fd109, %fd108, %fd108;
	setp.lt.f64 	%p29, %fd109, %fd106;
	selp.b32 	%r85, %r84, %r83, %p29;
	selp.f64 	%fd110, %fd109, %fd106, %p29;
	add.s32 	%r86, %r100, 7;
	ld.global.f64 	%fd111, [%rd16+56];
	sub.f64 	%fd112, %fd1, %fd111;
	mul.f64 	%fd113, %fd112, %fd112;
	setp.lt.f64 	%p30, %fd113, %fd110;
	selp.b32 	%r108, %r86, %r85, %p30;
	selp.f64 	%fd142, %fd113, %fd110, %p30;
	add.s32 	%r100, %r100, 8;
$L__BB0_8:
	setp.eq.s32 	%p31, %r11, 0;
	@%p31 bra 	$L__BB0_14;
	and.b32  	%r17, %r31, 3;
	setp.lt.u32 	%p32, %r11, 4;
	@%p32 bra 	$L__BB0_11;
	mul.wide.u32 	%rd17, %r100, 8;
	add.s64 	%rd18, %rd1, %rd17;
	ld.global.f64 	%fd115, [%rd18];
	sub.f64 	%fd116, %fd1, %fd115;
	mul.f64 	%fd117, %fd116, %fd116;
	setp.lt.f64 	%p33, %fd117, %fd142;
	selp.b32 	%r88, %r100, %r108, %p33;
	selp.f64 	%fd118, %fd117, %fd142, %p33;
	add.s32 	%r89, %r100, 1;
	ld.global.f64 	%fd119, [%rd18+8];
	sub.f64 	%fd120, %fd1, %fd119;
	mul.f64 	%fd121, %fd120, %fd120;
	setp.lt.f64 	%p34, %fd121, %fd118;
	selp.b32 	%r90, %r89, %r88, %p34;
	selp.f64 	%fd122, %fd121, %fd118, %p34;
	add.s32 	%r91, %r100, 2;
	ld.global.f64 	%fd123, [%rd18+16];
	sub.f64 	%fd124, %fd1, %fd123;
	mul.f64 	%fd125, %fd124, %fd124;
	setp.lt.f64 	%p35, %fd125, %fd122;
	selp.b32 	%r92, %r91, %r90, %p35;
	selp.f64 	%fd126, %fd125, %fd122, %p35;
	add.s32 	%r93, %r100, 3;
	ld.global.f64 	%fd127, [%rd18+24];
	sub.f64 	%fd128, %fd1, %fd127;
	mul.f64 	%fd129, %fd128, %fd128;
	setp.lt.f64 	%p36, %fd129, %fd126;
	selp.b32 	%r108, %r93, %r92, %p36;
	selp.f64 	%fd142, %fd129, %fd126, %p36;
	add.s32 	%r100, %r100, 4;
$L__BB0_11:
	setp.eq.s32 	%p37, %r17, 0;
	@%p37 bra 	$L__BB0_14;
	mul.wide.u32 	%rd19, %r100, 8;
	add.s64 	%rd25, %rd1, %rd19;
	neg.s32 	%r105, %r17;
$L__BB0_13:
	.pragma "nounroll";
	ld.global.f64 	%fd130, [%rd25];
	sub.f64 	%fd131, %fd1, %fd130;
	mul.f64 	%fd132, %fd131, %fd131;
	setp.lt.f64 	%p38, %fd132, %fd142;
	selp.b32 	%r108, %r100, %r108, %p38;
	selp.f64 	%fd142, %fd132, %fd142, %p38;
	add.s32 	%r100, %r100, 1;
	add.s64 	%rd25, %rd25, 8;
	add.s32 	%r105, %r105, 1;
	setp.ne.s32 	%p39, %r105, 0;
	@%p39 bra 	$L__BB0_13;
$L__BB0_14:
	cvta.to.global.u64 	%rd20, %rd9;
	mul.wide.s32 	%rd21, %r1, 4;
	add.s64 	%rd22, %rd20, %rd21;
	st.global.u32 	[%rd22], %r108;
	cvta.to.global.u64 	%rd23, %rd10;
	atom.global.add.f64 	%fd133, [%rd23], %fd142;
$L__BB0_15:
	ret;

}
	// .globl	_Z16update_kernel_1dPKdPdPiPKiii
.visible .entry _Z16update_kernel_1dPKdPdPiPKiii(
	.param .u64 .ptr .align 1 _Z16update_kernel_1dPKdPdPiPKiii_param_0,
	.param .u64 .ptr .align 1 _Z16update_kernel_1dPKdPdPiPKiii_param_1,
	.param .u64 .ptr .align 1 _Z16update_kernel_1dPKdPdPiPKiii_param_2,
	.param .u64 .ptr .align 1 _Z16update_kernel_1dPKdPdPiPKiii_param_3,
	.param .u32 _Z16update_kernel_1dPKdPdPiPKiii_param_4,
	.param .u32 _Z16update_kernel_1dPKdPdPiPKiii_param_5
)
{
	.reg .pred 	%p<5>;
	.reg .b32 	%r<9>;
	.reg .b64 	%rd<17>;
	.reg .b64 	%fd<3>;

	ld.param.u64 	%rd1, [_Z16update_kernel_1dPKdPdPiPKiii_param_0];
	ld.param.u64 	%rd2, [_Z16update_kernel_1dPKdPdPiPKiii_param_1];
	ld.param.u64 	%rd3, [_Z16update_kernel_1dPKdPdPiPKiii_param_2];
	ld.param.u64 	%rd4, [_Z16update_kernel_1dPKdPdPiPKiii_param_3];
	ld.param.u32 	%r4, [_Z16update_kernel_1dPKdPdPiPKiii_param_4];
	ld.param.u32 	%r3, [_Z16update_kernel_1dPKdPdPiPKiii_param_5];
	mov.u32 	%r5, %ctaid.x;
	mov.u32 	%r6, %ntid.x;
	mov.u32 	%r7, %tid.x;
	mad.lo.s32 	%r1, %r5, %r6, %r7;
	setp.ge.s32 	%p1, %r1, %r4;
	@%p1 bra 	$L__BB1_3;
	cvta.to.global.u64 	%rd5, %rd4;
	mul.wide.s32 	%rd6, %r1, 4;
	add.s64 	%rd7, %rd5, %rd6;
	ld.global.u32 	%r2, [%rd7];
	setp.lt.s32 	%p2, %r2, 0;
	setp.ge.s32 	%p3, %r2, %r3;
	or.pred  	%p4, %p2, %p3;
	@%p4 bra 	$L__BB1_3;
	cvta.to.global.u64 	%rd8, %rd3;
	mul.wide.u32 	%rd9, %r2, 4;
	add.s64 	%rd10, %rd8, %rd9;
	atom.global.add.u32 	%r8, [%rd10], 1;
	cvta.to.global.u64 	%rd11, %rd2;
	mul.wide.u32 	%rd12, %r2, 8;
	add.s64 	%rd13, %rd11, %rd12;
	cvta.to.global.u64 	%rd14, %rd1;
	mul.wide.s32 	%rd15, %r1, 8;
	add.s64 	%rd16, %rd14, %rd15;
	ld.global.f64 	%fd1, [%rd16];
	atom.global.add.f64 	%fd2, [%rd13], %fd1;
$L__BB1_3:
	ret;

}


// ===== COMPILED SASS (sm_100) =====

	.target	sm_100

	.elftype	@"ET_EXEC"


//--------------------- .note.nv.tkinfo           --------------------------
	.section	.note.nv.tkinfo,"",@"SHT_NOTE"
	.sectionflags	@"SHF_NOTE_NV_TKINFO"
	.tkinfo
        /*0018*/ 	.word	0x00000002
        /*0030*/ 	.string	""
        /*0030*/ 	.string	"ptxas"
        /*0030*/ 	.string	"Cuda compilation tools, release 13.0, V13.0.88"
        /*0030*/ 	.string	"Build cuda_13.0.r13.0/compiler.36424714_0"
        /*0030*/ 	.string	"-arch sm_100 -m 64 "



//--------------------- .note.nv.cuinfo           --------------------------
	.section	.note.nv.cuinfo,"",@"SHT_NOTE"
	.sectionflags	@"SHF_NOTE_NV_CUINFO"
        /*0018*/ 	.short	0x0002
        /*001a*/ 	.short	0x0064
        /*001c*/ 	.short	0x0082
	.zero		2


//--------------------- .nv.info                  --------------------------
	.section	.nv.info,"",@"SHT_CUDA_INFO"
	.align	4


	//----- nvinfo : EIATTR_REGCOUNT
	.align		4
        /*0000*/ 	.byte	0x04, 0x2f
        /*0002*/ 	.short	(.L_1 - .L_0)
	.align		4
.L_0:
        /*0004*/ 	.word	index@(_Z23assignment_step_1d_cudaPKdS0_PiiiPd)
        /*0008*/ 	.word	0x0000001d


	//----- nvinfo : EIATTR_FRAME_SIZE
	.align		4
.L_1:
        /*000c*/ 	.byte	0x04, 0x11
        /*000e*/ 	.short	(.L_3 - .L_2)
	.align		4
.L_2:
        /*0010*/ 	.word	index@(_Z23assignment_step_1d_cudaPKdS0_PiiiPd)
        /*0014*/ 	.word	0x00000000


	//----- nvinfo : EIATTR_REGCOUNT
	.align		4
.L_3:
        /*0018*/ 	.byte	0x04, 0x2f
        /*001a*/ 	.short	(.L_5 - .L_4)
	.align		4
.L_4:
        /*001c*/ 	.word	index@(_Z16update_kernel_1dPKdPdPiPKiii)
        /*0020*/ 	.word	0x0000000e


	//----- nvinfo : EIATTR_FRAME_SIZE
	.align		4
.L_5:
        /*0024*/ 	.byte	0x04, 0x11
        /*0026*/ 	.short	(.L_7 - .L_6)
	.align		4
.L_6:
        /*0028*/ 	.word	index@(_Z16update_kernel_1dPKdPdPiPKiii)
        /*002c*/ 	.word	0x00000000


	//----- nvinfo : EIATTR_MIN_STACK_SIZE
	.align		4
.L_7:
        /*0030*/ 	.byte	0x04, 0x12
        /*0032*/ 	.short	(.L_9 - .L_8)
	.align		4
.L_8:
        /*0034*/ 	.word	index@(_Z16update_kernel_1dPKdPdPiPKiii)
        /*0038*/ 	.word	0x00000000


	//----- nvinfo : EIATTR_MIN_STACK_SIZE
	.align		4
.L_9:
        /*003c*/ 	.byte	0x04, 0x12
        /*003e*/ 	.short	(.L_11 - .L_10)
	.align		4
.L_10:
        /*0040*/ 	.word	index@(_Z23assignment_step_1d_cudaPKdS0_PiiiPd)
        /*0044*/ 	.word	0x00000000
.L_11:


//--------------------- .nv.compat                --------------------------
	.section	.nv.compat,"",@"SHT_CUDA_COMPAT_INFO"
	.align	4
        /*0000*/ 	.byte	0x02, 0x09, 0x00, 0x00, 0x02, 0x02, 0x01, 0x00, 0x02, 0x05, 0x05, 0x00, 0x03, 0x07, 0x01, 0x01
        /*0010*/ 	.byte	0x02, 0x03, 0x00, 0x00, 0x02, 0x06, 0x01, 0x00, 0x04, 0x0b, 0x08, 0x00, 0x01, 0x00, 0x00, 0x00
        /*0020*/ 	.byte	0x00, 0x00, 0x00, 0x00


//--------------------- .nv.info._Z16update_kernel_1dPKdPdPiPKiii --------------------------
	.section	.nv.info._Z16update_kernel_1dPKdPdPiPKiii,"",@"SHT_CUDA_INFO"
	.sectionflags	@""
	.align	4


	//----- nvinfo : EIATTR_CUDA_API_VERSION
	.align		4
        /*0000*/ 	.byte	0x04, 0x37
        /*0002*/ 	.short	(.L_13 - .L_12)
.L_12:
        /*0004*/ 	.word	0x00000082


	//----- nvinfo : EIATTR_KPARAM_INFO
	.align		4
.L_13:
        /*0008*/ 	.byte	0x04, 0x17
        /*000a*/ 	.short	(.L_15 - .L_14)
.L_14:
        /*000c*/ 	.word	0x00000000
        /*0010*/ 	.short	0x0005
        /*0012*/ 	.short	0x0024
        /*0014*/ 	.byte	0x00, 0xf0, 0x11, 0x00


	//----- nvinfo : EIATTR_KPARAM_INFO
	.align		4
.L_15:
        /*0018*/ 	.byte	0x04, 0x17
        /*001a*/ 	.short	(.L_17 - .L_16)
.L_16:
        /*001c*/ 	.word	0x00000000
        /*0020*/ 	.short	0x0004
        /*0022*/ 	.short	0x0020
        /*0024*/ 	.byte	0x00, 0xf0, 0x11, 0x00


	//----- nvinfo : EIATTR_KPARAM_INFO
	.align		4
.L_17:
        /*0028*/ 	.byte	0x04, 0x17
        /*002a*/ 	.short	(.L_19 - .L_18)
.L_18:
        /*002c*/ 	.word	0x00000000
        /*0030*/ 	.short	0x0003
        /*0032*/ 	.short	0x0018
        /*0034*/ 	.byte	0x00, 0xf5, 0x21, 0x00


	//----- nvinfo : EIATTR_KPARAM_INFO
	.align		4
.L_19:
        /*0038*/ 	.byte	0x04, 0x17
        /*003a*/ 	.short	(.L_21 - .L_20)
.L_20:
        /*003c*/ 	.word	0x00000000
        /*0040*/ 	.short	0x0002
        /*0042*/ 	.short	0x0010
        /*0044*/ 	.byte	0x00, 0xf5, 0x21, 0x00


	//----- nvinfo : EIATTR_KPARAM_INFO
	.align		4
.L_21:
        /*0048*/ 	.byte	0x04, 0x17
        /*004a*/ 	.short	(.L_23 - .L_22)
.L_22:
        /*004c*/ 	.word	0x00000000
        /*0050*/ 	.short	0x0001
        /*0052*/ 	.short	0x0008
        /*0054*/ 	.byte	0x00, 0xf5, 0x21, 0x00


	//----- nvinfo : EIATTR_KPARAM_INFO
	.align		4
.L_23:
        /*0058*/ 	.byte	0x04, 0x17
        /*005a*/ 	.short	(.L_25 - .L_24)
.L_24:
        /*005c*/ 	.word	0x00000000
        /*0060*/ 	.short	0x0000
        /*0062*/ 	.short	0x0000
        /*0064*/ 	.byte	0x00, 0xf5, 0x21, 0x00


	//----- nvinfo : EIATTR_SPARSE_MMA_MASK
	.align		4
.L_25:
        /*0068*/ 	.byte	0x03, 0x50
        /*006a*/ 	.short	0x0000


	//----- nvinfo : EIATTR_MAXREG_COUNT
	.align		4
        /*006c*/ 	.byte	0x03, 0x1b
        /*006e*/ 	.short	0x00ff


	//----- nvinfo : EIATTR_MERCURY_ISA_VERSION
	.align		4
        /*0070*/ 	.byte	0x03, 0x5f
        /*0072*/ 	.short	0x0101


	//----- nvinfo : EIATTR_VRC_CTA_INIT_COUNT
	.align		4
        /*0074*/ 	.byte	0x02, 0x4a
	.zero		1
	.zero		1


	//----- nvinfo : EIATTR_EXIT_INSTR_OFFSETS
	.align		4
        /*0078*/ 	.byte	0x04, 0x1c
        /*007a*/ 	.short	(.L_27 - .L_26)


	//   ....[0]....
.L_26:
        /*007c*/ 	.word	0x00000070


	//   ....[1]....
        /*0080*/ 	.word	0x000000f0


	//   ....[2]....
        /*0084*/ 	.word	0x000001a0


	//----- nvinfo : EIATTR_CBANK_PARAM_SIZE
	.align		4
.L_27:
        /*0088*/ 	.byte	0x03, 0x19
        /*008a*/ 	.short	0x0028


	//----- nvinfo : EIATTR_PARAM_CBANK
	.align		4
        /*008c*/ 	.byte	0x04, 0x0a
        /*008e*/ 	.short	(.L_29 - .L_28)
	.align		4
.L_28:
        /*0090*/ 	.word	index@(.nv.constant0._Z16update_kernel_1dPKdPdPiPKiii)
        /*0094*/ 	.short	0x0380
        /*0096*/ 	.short	0x0028


	//----- nvinfo : EIATTR_SW_WAR
	.align		4
.L_29:
        /*0098*/ 	.byte	0x04, 0x36
        /*009a*/ 	.short	(.L_31 - .L_30)
.L_30:
        /*009c*/ 	.word	0x00000008
.L_31:


//--------------------- .nv.info._Z23assignment_step_1d_cudaPKdS0_PiiiPd --------------------------
	.section	.nv.info._Z23assignment_step_1d_cudaPKdS0_PiiiPd,"",@"SHT_CUDA_INFO"
	.sectionflags	@""
	.align	4


	//----- nvinfo : EIATTR_CUDA_API_VERSION
	.align		4
        /*0000*/ 	.byte	0x04, 0x37
        /*0002*/ 	.short	(.L_33 - .L_32)
.L_32:
        /*0004*/ 	.word	0x00000082


	//----- nvinfo : EIATTR_KPARAM_INFO
	.align		4
.L_33:
        /*0008*/ 	.byte	0x04, 0x17
        /*000a*/ 	.short	(.L_35 - .L_34)
.L_34:
        /*000c*/ 	.word	0x00000000
        /*0010*/ 	.short	0x0005
        /*0012*/ 	.short	0x0020
        /*0014*/ 	.byte	0x00, 0xf5, 0x21, 0x00


	//----- nvinfo : EIATTR_KPARAM_INFO
	.align		4
.L_35:
        /*0018*/ 	.byte	0x04, 0x17
        /*001a*/ 	.short	(.L_37 - .L_36)
.L_36:
        /*001c*/ 	.word	0x00000000
        /*0020*/ 	.short	0x0004
        /*0022*/ 	.short	0x001c
        /*0024*/ 	.byte	0x00, 0xf0, 0x11, 0x00


	//----- nvinfo : EIATTR_KPARAM_INFO
	.align		4
.L_37:
        /*0028*/ 	.byte	0x04, 0x17
        /*002a*/ 	.short	(.L_39 - .L_38)
.L_38:
        /*002c*/ 	.word	0x00000000
        /*0030*/ 	.short	0x0003
        /*0032*/ 	.short	0x0018
        /*0034*/ 	.byte	0x00, 0xf0, 0x11, 0x00


	//----- nvinfo : EIATTR_KPARAM_INFO
	.align		4
.L_39:
        /*0038*/ 	.byte	0x04, 0x17
        /*003a*/ 	.short	(.L_41 - .L_40)
.L_40:
        /*003c*/ 	.word	0x00000000
        /*0040*/ 	.short	0x0002
        /*0042*/ 	.short	0x0010
        /*0044*/ 	.byte	0x00, 0xf5, 0x21, 0x00


	//----- nvinfo : EIATTR_KPARAM_INFO
	.align		4
.L_41:
        /*0048*/ 	.byte	0x04, 0x17
        /*004a*/ 	.short	(.L_43 - .L_42)
.L_42:
        /*004c*/ 	.word	0x00000000
        /*0050*/ 	.short	0x0001
        /*0052*/ 	.short	0x0008
        /*0054*/ 	.byte	0x00, 0xf5, 0x21, 0x00


	//----- nvinfo : EIATTR_KPARAM_INFO
	.align		4
.L_43:
        /*0058*/ 	.byte	0x04, 0x17
        /*005a*/ 	.short	(.L_45 - .L_44)
.L_44:
        /*005c*/ 	.word	0x00000000
        /*0060*/ 	.short	0x0000
        /*0062*/ 	.short	0x0000
        /*0064*/ 	.byte	0x00, 0xf5, 0x21, 0x00


	//----- nvinfo : EIATTR_SPARSE_MMA_MASK
	.align		4
.L_45:
        /*0068*/ 	.byte	0x03, 0x50
        /*006a*/ 	.short	0x0000


	//----- nvinfo : EIATTR_MAXREG_COUNT
	.align		4
        /*006c*/ 	.byte	0x03, 0x1b
        /*006e*/ 	.short	0x00ff


	//----- nvinfo : EIATTR_MERCURY_ISA_VERSION
	.align		4
        /*0070*/ 	.byte	0x03, 0x5f
        /*0072*/ 	.short	0x0101


	//----- nvinfo : EIATTR_VRC_CTA_INIT_COUNT
	.align		4
        /*0074*/ 	.byte	0x02, 0x4a
	.zero		1
	.zero		1


	//----- nvinfo : EIATTR_EXIT_INSTR_OFFSETS
	.align		4
        /*0078*/ 	.byte	0x04, 0x1c
        /*007a*/ 	.short	(.L_47 - .L_46)


	//   ....[0]....
.L_46:
        /*007c*/ 	.word	0x00000070


	//   ....[1]....
        /*0080*/ 	.word	0x00001160


	//----- nvinfo : EIATTR_CBANK_PARAM_SIZE
	.align		4
.L_47:
        /*0084*/ 	.byte	0x03, 0x19
        /*0086*/ 	.short	0x0028


	//----- nvinfo : EIATTR_PARAM_CBANK
	.align		4
        /*0088*/ 	.byte	0x04, 0x0a
        /*008a*/ 	.short	(.L_49 - .L_48)
	.align		4
.L_48:
        /*008c*/ 	.word	index@(.nv.constant0._Z23assignment_step_1d_cudaPKdS0_PiiiPd)
        /*0090*/ 	.short	0x0380
        /*0092*/ 	.short	0x0028


	//----- nvinfo : EIATTR_SW_WAR
	.align		4
.L_49:
        /*0094*/ 	.byte	0x04, 0x36
        /*0096*/ 	.short	(.L_51 - .L_50)
.L_50:
        /*0098*/ 	.word	0x00000008
.L_51:


//--------------------- .nv.callgraph             --------------------------
	.section	.nv.callgraph,"",@"SHT_CUDA_CALLGRAPH"
	.align	4
	.sectionentsize	8
	.align		4
        /*0000*/ 	.word	0x00000000
	.align		4
        /*0004*/ 	.word	0xffffffff
	.align		4
        /*0008*/ 	.word	0x00000000
	.align		4
        /*000c*/ 	.word	0xfffffffe
	.align		4
        /*0010*/ 	.word	0x00000000
	.align		4
        /*0014*/ 	.word	0xfffffffd
	.align		4
        /*0018*/ 	.word	0x00000000
	.align		4
        /*001c*/ 	.word	0xfffffffc


//--------------------- .text._Z16update_kernel_1dPKdPdPiPKiii --------------------------
	.section	.text._Z16update_kernel_1dPKdPdPiPKiii,"ax",@progbits
	.align	128
        .global         _Z16update_kernel_1dPKdPdPiPKiii
        .type           _Z16update_kernel_1dPKdPdPiPKiii,@function
        .size           _Z16update_kernel_1dPKdPdPiPKiii,(.L_x_8 - _Z16update_kernel_1dPKdPdPiPKiii)
        .other          _Z16update_kernel_1dPKdPdPiPKiii,@"STO_CUDA_ENTRY STV_DEFAULT"
_Z16update_kernel_1dPKdPdPiPKiii:
.text._Z16update_kernel_1dPKdPdPiPKiii:
[----:B------:R-:W-:Y:S01]  /*0000*/  LDC R1, c[0x0][0x37c] ;  /* 0x0000df00ff017b82 */ /* 0x000fe20000000800 */
[----:B------:R-:W0:Y:S07]  /*0010*/  S2R R0, SR_TID.X ;  /* 0x0000000000007919 */ /* 0x000e2e0000002100 */
[----:B------:R-:W0:Y:S01]  /*0020*/  S2UR UR4, SR_CTAID.X ;  /* 0x00000000000479c3 */ /* 0x000e220000002500 */
[----:B------:R-:W1:Y:S07]  /*0030*/  LDCU UR5, c[0x0][0x3a0] ;  /* 0x00007400ff0577ac */ /* 0x000e6e0008000800 */
[----:B------:R-:W0:Y:S02]  /*0040*/  LDC R5, c[0x0][0x360] ;  /* 0x0000d800ff057b82 */ /* 0x000e240000000800 */
[----:B0-----:R-:W-:-:S05]  /*0050*/  IMAD R5, R5, UR4, R0 ;  /* 0x0000000405057c24 */ /* 0x001fca000f8e0200 */
[----:B-1----:R-:W-:-:S13]  /*0060*/  ISETP.GE.AND P0, PT, R5, UR5, PT ;  /* 0x0000000505007c0c */ /* 0x002fda000bf06270 */
[----:B------:R-:W-:Y:S05]  /*0070*/  @P0 EXIT ;  /* 0x000000000000094d */ /* 0x000fea0003800000 */
[----:B------:R-:W0:Y:S01]  /*0080*/  LDC.64 R2, c[0x0][0x398] ;  /* 0x0000e600ff027b82 */ /* 0x000e220000000a00 */
[----:B------:R-:W1:Y:S01]  /*0090*/  LDCU.64 UR4, c[0x0][0x358] ;  /* 0x00006b00ff0477ac */ /* 0x000e620008000a00 */
[----:B------:R-:W2:Y:S01]  /*00a0*/  LDCU UR6, c[0x0][0x3a4] ;  /* 0x00007480ff0677ac */ /* 0x000ea20008000800 */
[----:B0-----:R-:W-:-:S05]  /*00b0*/  IMAD.WIDE R2, R5, 0x4, R2 ;  /* 0x0000000405027825 */ /* 0x001fca00078e0202 */
[----:B-1----:R-:W2:Y:S02]  /*00c0*/  LDG.E R9, desc[UR4][R2.64] ;  /* 0x0000000402097981 */ /* 0x002ea4000c1e1900 */
[----:B--2---:R-:W-:-:S04]  /*00d0*/  ISETP.GE.AND P0, PT, R9, UR6, PT ;  /* 0x0000000609007c0c */ /* 0x004fc8000bf06270 */
[----:B------:R-:W-:-:S13]  /*00e0*/  ISETP.LT.OR P0, PT, R9, RZ, P0 ;  /* 0x000000ff0900720c */ /* 0x000fda0000701670 */
[----:B------:R-:W-:Y:S05]  /*00f0*/  @P0 EXIT ;  /* 0x000000000000094d */ /* 0x000fea0003800000 */
[----:B------:R-:W0:Y:S01]  /*0100*/  LDC.64 R2, c[0x0][0x390] ;  /* 0x0000e400ff027b82 */ /* 0x000e220000000a00 */
[----:B------:R-:W-:-:S07]  /*0110*/  HFMA2 R11, -RZ, RZ, 0, 5.9604644775390625e-08 ;  /* 0x00000001ff0b7431 */ /* 0x000fce00000001ff */
[----:B------:R-:W1:Y:S01]  /*0120*/  LDC.64 R6, c[0x0][0x380] ;  /* 0x0000e000ff067b82 */ /* 0x000e620000000a00 */
[----:B0-----:R-:W-:-:S05]  /*0130*/  IMAD.WIDE.U32 R2, R9, 0x4, R2 ;  /* 0x0000000409027825 */ /* 0x001fca00078e0002 */
[----:B------:R-:W-:Y:S01]  /*0140*/  REDG.E.ADD.STRONG.GPU desc[UR4][R2.64], R11 ;  /* 0x0000000b0200798e */ /* 0x000fe2000c12e104 */
[----:B-1----:R-:W-:Y:S02]  /*0150*/  IMAD.WIDE R6, R5, 0x8, R6 ;  /* 0x0000000805067825 */ /* 0x002fe400078e0206 */
[----:B------:R-:W0:Y:S04]  /*0160*/  LDC.64 R4, c[0x0][0x388] ;  /* 0x0000e200ff047b82 */ /* 0x000e280000000a00 */
[----:B------:R-:W2:Y:S01]  /*0170*/  LDG.E.64 R6, desc[UR4][R6.64] ;  /* 0x0000000406067981 */ /* 0x000ea2000c1e1b00 */
[----:B0-----:R-:W-:-:S05]  /*0180*/  IMAD.WIDE.U32 R4, R9, 0x8, R4 ;  /* 0x0000000809047825 */ /* 0x001fca00078e0004 */
[----:B--2---:R-:W-:Y:S01]  /*0190*/  REDG.E.ADD.F64.RN.STRONG.GPU desc[UR4][R4.64], R6 ;  /* 0x00000006040079a6 */ /* 0x004fe2000c12ff04 */
[----:B------:R-:W-:Y:S05]  /*01a0*/  EXIT ;  /* 0x000000000000794d */ /* 0x000fea0003800000 */
.L_x_0:
[----:B------:R-:W-:-:S00]  /*01b0*/  BRA `(.L_x_0) ;  /* 0xfffffffc00fc7947 */ /* 0x000fc0000383ffff */
[----:B------:R-:W-:-:S00]  /*01c0*/  NOP ;  /* 0x0000000000007918 */ /* 0x000fc00000000000 */
        /* <DEDUP_REMOVED lines=11> */
.L_x_8:


//--------------------- .text._Z23assignment_step_1d_cudaPKdS0_PiiiPd --------------------------
	.section	.text._Z23assignment_step_1d_cudaPKdS0_PiiiPd,"ax",@progbits
	.align	128
        .global         _Z23assignment_step_1d_cudaPKdS0_PiiiPd
        .type           _Z23assignment_step_1d_cudaPKdS0_PiiiPd,@function
        .size           _Z23assignment_step_1d_cudaPKdS0_PiiiPd,(.L_x_9 - _Z23assignment_step_1d_cudaPKdS0_PiiiPd)
        .other          _Z23assignment_step_1d_cudaPKdS0_PiiiPd,@"STO_CUDA_ENTRY STV_DEFAULT"
_Z23assignment_step_1d_cudaPKdS0_PiiiPd:
.text._Z23assignment_step_1d_cudaPKdS0_PiiiPd:
        /* <DEDUP_REMOVED lines=8> */
[----:B------:R-:W0:Y:S01]  /*0080*/  LDCU UR6, c[0x0][0x39c] ;  /* 0x00007380ff0677ac */ /* 0x000e220008000800 */
[----:B------:R-:W-:Y:S02]  /*0090*/  IMAD.MOV.U32 R2, RZ, RZ, -0x1 ;  /* 0xffffffffff027424 */ /* 0x000fe400078e00ff */
[----:B------:R-:W-:Y:S01]  /*00a0*/  IMAD.MOV.U32 R12, RZ, RZ, -0x77ff8a64 ;  /* 0x8800759cff0c7424 */ /* 0x000fe200078e00ff */
[----:B------:R-:W1:Y:S01]  /*00b0*/  LDCU.64 UR10, c[0x0][0x358] ;  /* 0x00006b00ff0a77ac */ /* 0x000e620008000a00 */
[----:B------:R-:W-:Y:S01]  /*00c0*/  IMAD.MOV.U32 R13, RZ, RZ, 0x7e37e43c ;  /* 0x7e37e43cff0d7424 */ /* 0x000fe200078e00ff */
[----:B0-----:R-:W-:-:S09]  /*00d0*/  UISETP.GE.AND UP0, UPT, UR6, 0x1, UPT ;  /* 0x000000010600788c */ /* 0x001fd2000bf06270 */
[----:B-1----:R-:W-:Y:S05]  /*00e0*/  BRA.U !UP0, `(.L_x_1) ;  /* 0x0000001108087547 */ /* 0x002fea000b800000 */
[----:B------:R-:W0:Y:S02]  /*00f0*/  LDC.64 R6, c[0x0][0x380] ;  /* 0x0000e000ff067b82 */ /* 0x000e240000000a00 */
[----:B0-----:R-:W-:-:S06]  /*0100*/  IMAD.WIDE R6, R0, 0x8, R6 ;  /* 0x0000000800067825 */ /* 0x001fcc00078e0206 */
[----:B------:R-:W5:Y:S01]  /*0110*/  LDG.E.64 R6, desc[UR10][R6.64] ;  /* 0x0000000a06067981 */ /* 0x000f62000c1e1b00 */
[----:B------:R-:W-:Y:S01]  /*0120*/  UISETP.GE.U32.AND UP1, UPT, UR6, 0x10, UPT ;  /* 0x000000100600788c */ /* 0x000fe2000bf26070 */
[----:B------:R-:W-:Y:S01]  /*0130*/  IMAD.MOV.U32 R2, RZ, RZ, -0x1 ;  /* 0xffffffffff027424 */ /* 0x000fe200078e00ff */
[----:B------:R-:W-:Y:S01]  /*0140*/  ULOP3.LUT UR7, UR6, 0xf, URZ, 0xc0, !UPT ;  /* 0x0000000f06077892 */ /* 0x000fe2000f8ec0ff */
[----:B------:R-:W-:Y:S02]  /*0150*/  IMAD.MOV.U32 R3, RZ, RZ, RZ ;  /* 0x000000ffff037224 */ /* 0x000fe400078e00ff */
[----:B------:R-:W-:Y:S01]  /*0160*/  IMAD.MOV.U32 R12, RZ, RZ, -0x77ff8a64 ;  /* 0x8800759cff0c7424 */ /* 0x000fe200078e00ff */
[----:B------:R-:W-:Y:S01]  /*0170*/  UISETP.NE.AND UP0, UPT, UR7, URZ, UPT ;  /* 0x000000ff0700728c */ /* 0x000fe2000bf05270 */
[----:B------:R-:W-:Y:S02]  /*0180*/  IMAD.MOV.U32 R13, RZ, RZ, 0x7e37e43c ;  /* 0x7e37e43cff0d7424 */ /* 0x000fe400078e00ff */
[----:B------:R-:W-:Y:S08]  /*0190*/  BRA.U !UP1, `(.L_x_2) ;  /* 0x0000000909007547 */ /* 0x000ff0000b800000 */
[----:B------:R-:W0:Y:S01]  /*01a0*/  LDCU.64 UR4, c[0x0][0x388] ;  /* 0x00007100ff0477ac */ /* 0x000e220008000a00 */
[----:B------:R-:W-:Y:S02]  /*01b0*/  IMAD.MOV.U32 R2, RZ, RZ, -0x1 ;  /* 0xffffffffff027424 */ /* 0x000fe400078e00ff */
[----:B------:R-:W-:Y:S01]  /*01c0*/  IMAD.MOV.U32 R26, RZ, RZ, RZ ;  /* 0x000000ffff1a7224 */ /* 0x000fe200078e00ff */
[----:B------:R-:W-:Y:S01]  /*01d0*/  ULOP3.LUT UR8, UR6, 0x7ffffff0, URZ, 0xc0, !UPT ;  /* 0x7ffffff006087892 */ /* 0x000fe2000f8ec0ff */
[----:B------:R-:W-:Y:S02]  /*01e0*/  IMAD.MOV.U32 R12, RZ, RZ, -0x77ff8a64 ;  /* 0x8800759cff0c7424 */ /* 0x000fe400078e00ff */
[----:B------:R-:W-:-:S03]  /*01f0*/  IMAD.MOV.U32 R13, RZ, RZ, 0x7e37e43c ;  /* 0x7e37e43cff0d7424 */ /* 0x000fc600078e00ff */
[----:B------:R-:W-:Y:S01]  /*0200*/  IMAD.U32 R3, RZ, RZ, UR8 ;  /* 0x00000008ff037e24 */ /* 0x000fe2000f8e00ff */
[----:B0-----:R-:W-:-:S04]  /*0210*/  UIADD3 UR4, UP1, UPT, UR4, 0x40, URZ ;  /* 0x0000004004047890 */ /* 0x001fc8000ff3e0ff */
[----:B------:R-:W-:Y:S02]  /*0220*/  UIADD3.X UR5, UPT, UPT, URZ, UR5, URZ, UP1, !UPT ;  /* 0x00000005ff057290 */ /* 0x000fe40008ffe4ff */
[----:B------:R-:W-:-:S04]  /*0230*/  IMAD.U32 R4, RZ, RZ, UR4 ;  /* 0x00000004ff047e24 */ /* 0x000fc8000f8e00ff */
[----:B------:R-:W-:-:S07]  /*0240*/  IMAD.U32 R5, RZ, RZ, UR5 ;  /* 0x00000005ff057e24 */ /* 0x000fce000f8e00ff */
.L_x_3:
[----:B------:R-:W2:Y:S04]  /*0250*/  LDG.E.64 R8, desc[UR10][R4.64+-0x40] ;  /* 0xffffc00a04087981 */ /* 0x000ea8000c1e1b00 */
[----:B------:R-:W3:Y:S04]  /*0260*/  LDG.E.64 R22, desc[UR10][R4.64+-0x38] ;  /* 0xffffc80a04167981 */ /* 0x000ee8000c1e1b00 */
[----:B------:R-:W4:Y:S04]  /*0270*/  LDG.E.64 R20, desc[UR10][R4.64+-0x30] ;  /* 0xffffd00a04147981 */ /* 0x000f28000c1e1b00 */
[----:B------:R-:W4:Y:S04]  /*0280*/  LDG.E.64 R10, desc[UR10][R4.64+-0x28] ;  /* 0xffffd80a040a7981 */ /* 0x000f28000c1e1b00 */
[----:B------:R-:W4:Y:S04]  /*0290*/  LDG.E.64 R16, desc[UR10][R4.64+-0x20] ;  /* 0xffffe00a04107981 */ /* 0x000f28000c1e1b00 */
[----:B------:R-:W4:Y:S01]  /*02a0*/  LDG.E.64 R14, desc[UR10][R4.64+-0x18] ;  /* 0xffffe80a040e7981 */ /* 0x000f22000c1e1b00 */
[----:B--2--5:R-:W-:-:S03]  /*02b0*/  DADD R18, R6, -R8 ;  /* 0x0000000006127229 */ /* 0x024fc60000000808 */
[----:B------:R-:W2:Y:S05]  /*02c0*/  LDG.E.64 R8, desc[UR10][R4.64+-0x10] ;  /* 0xfffff00a04087981 */ /* 0x000eaa000c1e1b00 */
[----:B------:R-:W-:-:S08]  /*02d0*/  DMUL R18, R18, R18 ;  /* 0x0000001212127228 */ /* 0x000fd00000000000 */
[----:B------:R-:W-:-:S06]  /*02e0*/  DSETP.GEU.AND P3, PT, R18, R12, PT ;  /* 0x0000000c1200722a */ /* 0x000fcc0003f6e000 */
[----:B------:R-:W-:Y:S02]  /*02f0*/  FSEL R18, R18, R12, !P3 ;  /* 0x0000000c12127208 */ /* 0x000fe40005800000 */
[----:B------:R-:W-:Y:S02]  /*0300*/  FSEL R19, R19, R13, !P3 ;  /* 0x0000000d13137208 */ /* 0x000fe40005800000 */
[----:B------:R-:W2:Y:S01]  /*0310*/  LDG.E.64 R12, desc[UR10][R4.64+-0x8] ;  /* 0xfffff80a040c7981 */ /* 0x000ea2000c1e1b00 */
[C---:B---3--:R-:W-:Y:S02]  /*0320*/  DADD R22, R6.reuse, -R22 ;  /* 0x0000000006167229 */ /* 0x048fe40000000816 */
[----:B----4-:R-:W-:-:S06]  /*0330*/  DADD R20, R6, -R20 ;  /* 0x0000000006147229 */ /* 0x010fcc0000000814 */
[----:B------:R-:W-:Y:S02]  /*0340*/  DMUL R24, R22, R22 ;  /* 0x0000001616187228 */ /* 0x000fe40000000000 */
[----:B------:R-:W-:Y:S01]  /*0350*/  DMUL R20, R20, R20 ;  /* 0x0000001414147228 */ /* 0x000fe20000000000 */
[----:B------:R-:W3:Y:S05]  /*0360*/  LDG.E.64 R22, desc[UR10][R4.64] ;  /* 0x0000000a04167981 */ /* 0x000eea000c1e1b00 */
[----:B------:R-:W-:Y:S02]  /*0370*/  DSETP.GEU.AND P4, PT, R24, R18, PT ;  /* 0x000000121800722a */ /* 0x000fe40003f8e000 */
[----:B------:R-:W-:-:S04]  /*0380*/  DADD R10, R6, -R10 ;  /* 0x00000000060a7229 */ /* 0x000fc8000000080a */
[----:B------:R-:W-:Y:S02]  /*0390*/  FSEL R18, R24, R18, !P4 ;  /* 0x0000001218127208 */ /* 0x000fe40006000000 */
[----:B------:R-:W-:Y:S02]  /*03a0*/  FSEL R19, R25, R19, !P4 ;  /* 0x0000001319137208 */ /* 0x000fe40006000000 */
[----:B------:R-:W-:Y:S01]  /*03b0*/  DMUL R10, R10, R10 ;  /* 0x0000000a0a0a7228 */ /* 0x000fe20000000000 */
[----:B------:R-:W4:Y:S03]  /*03c0*/  LDG.E.64 R24, desc[UR10][R4.64+0x8] ;  /* 0x0000080a04187981 */ /* 0x000f26000c1e1b00 */
[----:B------:R-:W-:-:S06]  /*03d0*/  DSETP.GEU.AND P5, PT, R20, R18, PT ;  /* 0x000000121400722a */ /* 0x000fcc0003fae000 */
[----:B------:R-:W-:Y:S02]  /*03e0*/  FSEL R18, R20, R18, !P5 ;  /* 0x0000001214127208 */ /* 0x000fe40006800000 */
[----:B------:R-:W-:Y:S01]  /*03f0*/  FSEL R19, R21, R19, !P5 ;  /* 0x0000001315137208 */ /* 0x000fe20006800000 */
[----:B------:R-:W-:Y:S01]  /*0400*/  DADD R16, R6, -R16 ;  /* 0x0000000006107229 */ /* 0x000fe20000000810 */
[----:B------:R-:W4:Y:S04]  /*0410*/  LDG.E.64 R20, desc[UR10][R4.64+0x18] ;  /* 0x0000180a04147981 */ /* 0x000f28000c1e1b00 */
[----:B------:R-:W-:-:S06]  /*0420*/  DSETP.GEU.AND P6, PT, R10, R18, PT ;  /* 0x000000120a00722a */ /* 0x000fcc0003fce000 */
[----:B------:R-:W-:Y:S02]  /*0430*/  FSEL R18, R10, R18, !P6 ;  /* 0x000000120a127208 */ /* 0x000fe40007000000 */
[----:B------:R-:W-:Y:S02]  /*0440*/  FSEL R19, R11, R19, !P6 ;  /* 0x000000130b137208 */ /* 0x000fe40007000000 */
[----:B------:R-:W4:Y:S01]  /*0450*/  LDG.E.64 R10, desc[UR10][R4.64+0x10] ;  /* 0x0000100a040a7981 */ /* 0x000f22000c1e1b00 */
[----:B------:R-:W-:Y:S02]  /*0460*/  DMUL R16, R16, R16 ;  /* 0x0000001010107228 */ /* 0x000fe40000000000 */
[----:B------:R-:W-:-:S06]  /*0470*/  DADD R14, R6, -R14 ;  /* 0x00000000060e7229 */ /* 0x000fcc000000080e */
[----:B------:R-:W-:Y:S02]  /*0480*/  DSETP.GEU.AND P0, PT, R16, R18, PT ;  /* 0x000000121000722a */ /* 0x000fe40003f0e000 */
[----:B------:R-:W-:-:S04]  /*0490*/  DMUL R14, R14, R14 ;  /* 0x0000000e0e0e7228 */ /* 0x000fc80000000000 */
[----:B------:R-:W-:Y:S02]  /*04a0*/  FSEL R16, R16, R18, !P0 ;  /* 0x0000001210107208 */ /* 0x000fe40004000000 */
[----:B------:R-:W-:Y:S02]  /*04b0*/  FSEL R17, R17, R19, !P0 ;  /* 0x0000001311117208 */ /* 0x000fe40004000000 */
[----:B------:R-:W4:Y:S04]  /*04c0*/  LDG.E.64 R18, desc[UR10][R4.64+0x20] ;  /* 0x0000200a04127981 */ /* 0x000f28000c1e1b00 */
[----:B------:R-:W-:-:S06]  /*04d0*/  DSETP.GEU.AND P1, PT, R14, R16, PT ;  /* 0x000000100e00722a */ /* 0x000fcc0003f2e000 */
[----:B------:R-:W-:Y:S02]  /*04e0*/  FSEL R14, R14, R16, !P1 ;  /* 0x000000100e0e7208 */ /* 0x000fe40004800000 */
[----:B------:R-:W-:Y:S02]  /*04f0*/  FSEL R15, R15, R17, !P1 ;  /* 0x000000110f0f7208 */ /* 0x000fe40004800000 */
[----:B------:R-:W4:Y:S01]  /*0500*/  LDG.E.64 R16, desc[UR10][R4.64+0x28] ;  /* 0x0000280a04107981 */ /* 0x000f22000c1e1b00 */
[----:B------:R-:W-:Y:S01]  /*0510*/  SEL R2, R26, R2, !P3 ;  /* 0x000000021a027207 */ /* 0x000fe20005800000 */
[----:B--2---:R-:W-:-:S08]  /*0520*/  DADD R8, R6, -R8 ;  /* 0x0000000006087229 */ /* 0x004fd00000000808 */
[----:B------:R-:W-:-:S08]  /*0530*/  DMUL R8, R8, R8 ;  /* 0x0000000808087228 */ /* 0x000fd00000000000 */
[----:B------:R-:W-:Y:S02]  /*0540*/  DSETP.GEU.AND P2, PT, R8, R14, PT ;  /* 0x0000000e0800722a */ /* 0x000fe40003f4e000 */
[----:B------:R-:W-:-:S04]  /*0550*/  DADD R12, R6, -R12 ;  /* 0x00000000060c7229 */ /* 0x000fc8000000080c */
[----:B------:R-:W-:Y:S02]  /*0560*/  FSEL R8, R8, R14, !P2 ;  /* 0x0000000e08087208 */ /* 0x000fe40005000000 */
[----:B------:R-:W-:Y:S02]  /*0570*/  FSEL R9, R9, R15, !P2 ;  /* 0x0000000f09097208 */ /* 0x000fe40005000000 */
[----:B------:R-:W2:Y:S01]  /*0580*/  LDG.E.64 R14, desc[UR10][R4.64+0x30] ;  /* 0x0000300a040e7981 */ /* 0x000ea2000c1e1b00 */
[----:B------:R-:W-:-:S08]  /*0590*/  DMUL R12, R12, R12 ;  /* 0x0000000c0c0c7228 */ /* 0x000fd00000000000 */
[----:B------:R-:W-:-:S06]  /*05a0*/  DSETP.GEU.AND P3, PT, R12, R8, PT ;  /* 0x000000080c00722a */ /* 0x000fcc0003f6e000 */
[----:B------:R-:W-:Y:S02]  /*05b0*/  FSEL R8, R12, R8, !P3 ;  /* 0x000000080c087208 */ /* 0x000fe40005800000 */
[----:B------:R-:W-:Y:S02]  /*05c0*/  FSEL R9, R13, R9, !P3 ;  /* 0x000000090d097208 */ /* 0x000fe40005800000 */
[----:B------:R0:W2:Y:S01]  /*05d0*/  LDG.E.64 R12, desc[UR10][R4.64+0x38] ;  /* 0x0000380a040c7981 */ /* 0x0000a2000c1e1b00 */
[C---:B---3--:R-:W-:Y:S02]  /*05e0*/  DADD R22, R6.reuse, -R22 ;  /* 0x0000000006167229 */ /* 0x048fe40000000816 */
[----:B----4-:R-:W-:-:S06]  /*05f0*/  DADD R24, R6, -R24 ;  /* 0x0000000006187229 */ /* 0x010fcc0000000818 */
[----:B------:R-:W-:Y:S01]  /*0600*/  DMUL R22, R22, R22 ;  /* 0x0000001616167228 */ /* 0x000fe20000000000 */
[----:B------:R-:W-:Y:S01]  /*0610*/  @!P4 VIADD R2, R26, 0x1 ;  /* 0x000000011a02c836 */ /* 0x000fe20000000000 */
[----:B------:R-:W-:-:S06]  /*0620*/  DMUL R24, R24, R24 ;  /* 0x0000001818187228 */ /* 0x000fcc0000000000 */
[----:B------:R-:W-:Y:S01]  /*0630*/  DSETP.GEU.AND P4, PT, R22, R8, PT ;  /* 0x000000081600722a */ /* 0x000fe20003f8e000 */
[----:B------:R-:W-:-:S05]  /*0640*/  @!P5 VIADD R2, R26, 0x2 ;  /* 0x000000021a02d836 */ /* 0x000fca0000000000 */
[----:B------:R-:W-:Y:S02]  /*0650*/  FSEL R8, R22, R8, !P4 ;  /* 0x0000000816087208 */ /* 0x000fe40006000000 */
[----:B------:R-:W-:Y:S01]  /*0660*/  FSEL R9, R23, R9, !P4 ;  /* 0x0000000917097208 */ /* 0x000fe20006000000 */
[----:B------:R-:W-:-:S05]  /*0670*/  DADD R10, R6, -R10 ;  /* 0x00000000060a7229 */ /* 0x000fca000000080a */
[----:B------:R-:W-:Y:S02]  /*0680*/  DSETP.GEU.AND P5, PT, R24, R8, PT ;  /* 0x000000081800722a */ /* 0x000fe40003fae000 */
[----:B------:R-:W-:Y:S02]  /*0690*/  DADD R20, R6, -R20 ;  /* 0x0000000006147229 */ /* 0x000fe40000000814 */
[----:B------:R-:W-:Y:S02]  /*06a0*/  DMUL R10, R10, R10 ;  /* 0x0000000a0a0a7228 */ /* 0x000fe40000000000 */
[----:B------:R-:W-:Y:S02]  /*06b0*/  FSEL R8, R24, R8, !P5 ;  /* 0x0000000818087208 */ /* 0x000fe40006800000 */
[----:B------:R-:W-:Y:S01]  /*06c0*/  FSEL R9, R25, R9, !P5 ;  /* 0x0000000919097208 */ /* 0x000fe20006800000 */
[----:B------:R-:W-:Y:S01]  /*06d0*/  @!P6 VIADD R2, R26, 0x3 ;  /* 0x000000031a02e836 */ /* 0x000fe20000000000 */
[----:B------:R-:W-:-:S04]  /*06e0*/  DMUL R20, R20, R20 ;  /* 0x0000001414147228 */ /* 0x000fc80000000000 */
[----:B------:R-:W-:Y:S02]  /*06f0*/  DSETP.GEU.AND P6, PT, R10, R8, PT ;  /* 0x000000080a00722a */ /* 0x000fe40003fce000 */
[----:B------:R-:W-:-:S04]  /*0700*/  DADD R18, R6, -R18 ;  /* 0x0000000006127229 */ /* 0x000fc80000000812 */
        /* <DEDUP_REMOVED lines=10> */
[----:B------:R-:W-:Y:S01]  /*07b0*/  DSETP.GEU.AND P1, PT, R8, R10, PT ;  /* 0x0000000a0800722a */ /* 0x000fe20003f2e000 */
[----:B------:R-:W-:-:S05]  /*07c0*/  @!P2 VIADD R2, R26, 0x6 ;  /* 0x000000061a02a836 */ /* 0x000fca0000000000 */
[----:B------:R-:W-:Y:S02]  /*07d0*/  FSEL R8, R8, R10, !P1 ;  /* 0x0000000a08087208 */ /* 0x000fe40004800000 */
[----:B------:R-:W-:-:S06]  /*07e0*/  FSEL R9, R9, R11, !P1 ;  /* 0x0000000b09097208 */ /* 0x000fcc0004800000 */
[----:B------:R-:W-:Y:S01]  /*07f0*/  DSETP.GEU.AND P2, PT, R16, R8, PT ;  /* 0x000000081000722a */ /* 0x000fe20003f4e000 */
[----:B------:R-:W-:-:S05]  /*0800*/  @!P3 VIADD R2, R26, 0x7 ;  /* 0x000000071a02b836 */ /* 0x000fca0000000000 */
[----:B------:R-:W-:Y:S02]  /*0810*/  FSEL R8, R16, R8, !P2 ;  /* 0x0000000810087208 */ /* 0x000fe40005000000 */
[----:B------:R-:W-:Y:S01]  /*0820*/  FSEL R9, R17, R9, !P2 ;  /* 0x0000000911097208 */ /* 0x000fe20005000000 */
[C---:B------:R-:W-:Y:S02]  /*0830*/  @!P4 VIADD R2, R26.reuse, 0x8 ;  /* 0x000000081a02c836 */ /* 0x040fe40000000000 */
[C---:B------:R-:W-:Y:S02]  /*0840*/  @!P5 VIADD R2, R26.reuse, 0x9 ;  /* 0x000000091a02d836 */ /* 0x040fe40000000000 */
[C---:B------:R-:W-:Y:S02]  /*0850*/  @!P6 VIADD R2, R26.reuse, 0xa ;  /* 0x0000000a1a02e836 */ /* 0x040fe40000000000 */
[C---:B------:R-:W-:Y:S02]  /*0860*/  @!P0 VIADD R2, R26.reuse, 0xb ;  /* 0x0000000b1a028836 */ /* 0x040fe40000000000 */
[----:B------:R-:W-:-:S02]  /*0870*/  @!P1 VIADD R2, R26, 0xc ;  /* 0x0000000c1a029836 */ /* 0x000fc40000000000 */
[----:B------:R-:W-:Y:S01]  /*0880*/  @!P2 VIADD R2, R26, 0xd ;  /* 0x0000000d1a02a836 */ /* 0x000fe20000000000 */
[----:B0-----:R-:W-:-:S05]  /*0890*/  IADD3 R4, P2, PT, R4, 0x80, RZ ;  /* 0x0000008004047810 */ /* 0x001fca0007f5e0ff */
[----:B------:R-:W-:Y:S01]  /*08a0*/  IMAD.X R5, RZ, RZ, R5, P2 ;  /* 0x000000ffff057224 */ /* 0x000fe200010e0605 */
[----:B--2---:R-:W-:-:S08]  /*08b0*/  DADD R14, R6, -R14 ;  /* 0x00000000060e7229 */ /* 0x004fd0000000080e */
[----:B------:R-:W-:-:S08]  /*08c0*/  DMUL R14, R14, R14 ;  /* 0x0000000e0e0e7228 */ /* 0x000fd00000000000 */
[----:B------:R-:W-:Y:S02]  /*08d0*/  DSETP.GEU.AND P3, PT, R14, R8, PT ;  /* 0x000000080e00722a */ /* 0x000fe40003f6e000 */
[----:B------:R-:W-:-:S04]  /*08e0*/  DADD R12, R6, -R12 ;  /* 0x00000000060c7229 */ /* 0x000fc8000000080c */
[----:B------:R-:W-:Y:S02]  /*08f0*/  FSEL R8, R14, R8, !P3 ;  /* 0x000000080e087208 */ /* 0x000fe40005800000 */
[----:B------:R-:W-:Y:S02]  /*0900*/  FSEL R9, R15, R9, !P3 ;  /* 0x000000090f097208 */ /* 0x000fe40005800000 */
[----:B------:R-:W-:-:S08]  /*0910*/  DMUL R12, R12, R12 ;  /* 0x0000000c0c0c7228 */ /* 0x000fd00000000000 */
[----:B------:R-:W-:Y:S01]  /*0920*/  DSETP.GEU.AND P0, PT, R12, R8, PT ;  /* 0x000000080c00722a */ /* 0x000fe20003f0e000 */
[----:B------:R-:W-:-:S13]  /*0930*/  @!P3 VIADD R2, R26, 0xe ;  /* 0x0000000e1a02b836 */ /* 0x000fda0000000000 */
[C---:B------:R-:W-:Y:S02]  /*0940*/  @!P0 VIADD R2, R26.reuse, 0xf ;  /* 0x0000000f1a028836 */ /* 0x040fe40000000000 */
[----:B------:R-:W-:-:S05]  /*0950*/  VIADD R26, R26, 0x10 ;  /* 0x000000101a1a7836 */ /* 0x000fca0000000000 */
[----:B------:R-:W-:Y:S02]  /*0960*/  ISETP.NE.AND P1, PT, R26, R3, PT ;  /* 0x000000031a00720c */ /* 0x000fe40003f25270 */
[----:B------:R-:W-:Y:S02]  /*0970*/  FSEL R12, R12, R8, !P0 ;  /* 0x000000080c0c7208 */ /* 0x000fe40004000000 */
[----:B------:R-:W-:-:S09]  /*0980*/  FSEL R13, R13, R9, !P0 ;  /* 0x000000090d0d7208 */ /* 0x000fd20004000000 */
[----:B------:R-:W-:Y:S05]  /*0990*/  @P1 BRA `(.L_x_3) ;  /* 0xfffffff8002c1947 */ /* 0x000fea000383ffff */
.L_x_2:
[----:B------:R-:W-:Y:S05]  /*09a0*/  BRA.U !UP0, `(.L_x_1) ;  /* 0x0000000508d87547 */ /* 0x000fea000b800000 */
[----:B------:R-:W-:Y:S02]  /*09b0*/  UISETP.GE.U32.AND UP0, UPT, UR7, 0x8, UPT ;  /* 0x000000080700788c */ /* 0x000fe4000bf06070 */
[----:B------:R-:W-:-:S04]  /*09c0*/  ULOP3.LUT UR5, UR6, 0x7, URZ, 0xc0, !UPT ;  /* 0x0000000706057892 */ /* 0x000fc8000f8ec0ff */
[----:B------:R-:W-:-:S03]  /*09d0*/  UISETP.NE.AND UP1, UPT, UR5, URZ, UPT ;  /* 0x000000ff0500728c */ /* 0x000fc6000bf25270 */
[----:B------:R-:W-:Y:S08]  /*09e0*/  BRA.U !UP0, `(.L_x_4) ;  /* 0x0000000108ec7547 */ /* 0x000ff0000b800000 */
[----:B------:R-:W0:Y:S02]  /*09f0*/  LDC.64 R24, c[0x0][0x388] ;  /* 0x0000e200ff187b82 */ /* 0x000e240000000a00 */
[----:B0-----:R-:W-:-:S05]  /*0a00*/  IMAD.WIDE.U32 R24, R3, 0x8, R24 ;  /* 0x0000000803187825 */ /* 0x001fca00078e0018 */
[----:B------:R-:W2:Y:S04]  /*0a10*/  LDG.E.64 R22, desc[UR10][R24.64] ;  /* 0x0000000a18167981 */ /* 0x000ea8000c1e1b00 */
[----:B------:R-:W3:Y:S04]  /*0a20*/  LDG.E.64 R20, desc[UR10][R24.64+0x8] ;  /* 0x0000080a18147981 */ /* 0x000ee8000c1e1b00 */
[----:B------:R-:W4:Y:S04]  /*0a30*/  LDG.E.64 R18, desc[UR10][R24.64+0x10] ;  /* 0x0000100a18127981 */ /* 0x000f28000c1e1b00 */
[----:B------:R-:W4:Y:S04]  /*0a40*/  LDG.E.64 R16, desc[UR10][R24.64+0x18] ;  /* 0x0000180a18107981 */ /* 0x000f28000c1e1b00 */
[----:B------:R-:W4:Y:S04]  /*0a50*/  LDG.E.64 R14, desc[UR10][R24.64+0x20] ;  /* 0x0000200a180e7981 */ /* 0x000f28000c1e1b00 */
[----:B------:R-:W4:Y:S04]  /*0a60*/  LDG.E.64 R10, desc[UR10][R24.64+0x28] ;  /* 0x0000280a180a7981 */ /* 0x000f28000c1e1b00 */
[----:B------:R-:W4:Y:S04]  /*0a70*/  LDG.E.64 R8, desc[UR10][R24.64+0x30] ;  /* 0x0000300a18087981 */ /* 0x000f28000c1e1b00 */
[----:B------:R-:W4:Y:S01]  /*0a80*/  LDG.E.64 R4, desc[UR10][R24.64+0x38] ;  /* 0x0000380a18047981 */ /* 0x000f22000c1e1b00 */
[----:B--2--5:R-:W-:-:S02]  /*0a90*/  DADD R22, R6, -R22 ;  /* 0x0000000006167229 */ /* 0x024fc40000000816 */
[----:B---3--:R-:W-:-:S06]  /*0aa0*/  DADD R20, R6, -R20 ;  /* 0x0000000006147229 */ /* 0x008fcc0000000814 */
[----:B------:R-:W-:Y:S02]  /*0ab0*/  DMUL R22, R22, R22 ;  /* 0x0000001616167228 */ /* 0x000fe40000000000 */
[----:B----4-:R-:W-:Y:S02]  /*0ac0*/  DADD R18, R6, -R18 ;  /* 0x0000000006127229 */ /* 0x010fe40000000812 */
[----:B------:R-:W-:Y:S02]  /*0ad0*/  DMUL R20, R20, R20 ;  /* 0x0000001414147228 */ /* 0x000fe40000000000 */
[----:B------:R-:W-:Y:S02]  /*0ae0*/  DADD R16, R6, -R16 ;  /* 0x0000000006107229 */ /* 0x000fe40000000810 */
[----:B------:R-:W-:Y:S02]  /*0af0*/  DSETP.GEU.AND P2, PT, R22, R12, PT ;  /* 0x0000000c1600722a */ /* 0x000fe40003f4e000 */
[----:B------:R-:W-:-:S02]  /*0b00*/  DADD R14, R6, -R14 ;  /* 0x00000000060e7229 */ /* 0x000fc4000000080e */
[----:B------:R-:W-:Y:S02]  /*0b10*/  DADD R10, R6, -R10 ;  /* 0x00000000060a7229 */ /* 0x000fe4000000080a */
[----:B------:R-:W-:Y:S01]  /*0b20*/  FSEL R22, R22, R12, !P2 ;  /* 0x0000000c16167208 */ /* 0x000fe20005000000 */
[----:B------:R-:W-:Y:S01]  /*0b30*/  DMUL R16, R16, R16 ;  /* 0x0000001010107228 */ /* 0x000fe20000000000 */
[----:B------:R-:W-:Y:S01]  /*0b40*/  FSEL R23, R23, R13, !P2 ;  /* 0x0000000d17177208 */ /* 0x000fe20005000000 */
[----:B------:R-:W-:Y:S01]  /*0b50*/  DMUL R12, R18, R18 ;  /* 0x00000012120c7228 */ /* 0x000fe20000000000 */
[----:B------:R-:W-:Y:S01]  /*0b60*/  SEL R2, R3, R2, !P2 ;  /* 0x0000000203027207 */ /* 0x000fe20005000000 */
[----:B------:R-:W-:Y:S02]  /*0b70*/  DMUL R14, R14, R14 ;  /* 0x0000000e0e0e7228 */ /* 0x000fe40000000000 */
[----:B------:R-:W-:Y:S02]  /*0b80*/  DMUL R10, R10, R10 ;  /* 0x0000000a0a0a7228 */ /* 0x000fe40000000000 */
[----:B------:R-:W-:-:S02]  /*0b90*/  DSETP.GEU.AND P3, PT, R20, R22, PT ;  /* 0x000000161400722a */ /* 0x000fc40003f6e000 */
[C---:B------:R-:W-:Y:S02]  /*0ba0*/  DADD R8, R6.reuse, -R8 ;  /* 0x0000000006087229 */ /* 0x040fe40000000808 */
[----:B------:R-:W-:Y:S02]  /*0bb0*/  DADD R4, R6, -R4 ;  /* 0x0000000006047229 */ /* 0x000fe40000000804 */
[----:B------:R-:W-:Y:S02]  /*0bc0*/  FSEL R18, R20, R22, !P3 ;  /* 0x0000001614127208 */ /* 0x000fe40005800000 */
[----:B------:R-:W-:Y:S02]  /*0bd0*/  FSEL R19, R21, R23, !P3 ;  /* 0x0000001715137208 */ /* 0x000fe40005800000 */
[----:B------:R-:W-:Y:S02]  /*0be0*/  DMUL R8, R8, R8 ;  /* 0x0000000808087228 */ /* 0x000fe40000000000 */
[----:B------:R-:W-:-:S02]  /*0bf0*/  DMUL R4, R4, R4 ;  /* 0x0000000404047228 */ /* 0x000fc40000000000 */
[----:B------:R-:W-:Y:S01]  /*0c00*/  DSETP.GEU.AND P4, PT, R12, R18, PT ;  /* 0x000000120c00722a */ /* 0x000fe20003f8e000 */
[----:B------:R-:W-:-:S05]  /*0c10*/  @!P3 VIADD R2, R3, 0x1 ;  /* 0x000000010302b836 */ /* 0x000fca0000000000 */
[----:B------:R-:W-:Y:S02]  /*0c20*/  FSEL R12, R12, R18, !P4 ;  /* 0x000000120c0c7208 */ /* 0x000fe40006000000 */
[----:B------:R-:W-:-:S06]  /*0c30*/  FSEL R13, R13, R19, !P4 ;  /* 0x000000130d0d7208 */ /* 0x000fcc0006000000 */
        /* <DEDUP_REMOVED lines=20> */
[C---:B------:R-:W-:Y:S02]  /*0d80*/  @!P3 VIADD R2, R3.reuse, 0x7 ;  /* 0x000000070302b836 */ /* 0x040fe40000000000 */
[----:B------:R-:W-:-:S07]  /*0d90*/  VIADD R3, R3, 0x8 ;  /* 0x0000000803037836 */ /* 0x000fce0000000000 */
.L_x_4:
        /* <DEDUP_REMOVED lines=18> */
[----:B------:R-:W-:-:S04]  /*0ec0*/  DMUL R4, R4, R4 ;  /* 0x0000000404047228 */ /* 0x000fc80000000000 */
[----:B------:R-:W-:Y:S01]  /*0ed0*/  FSEL R12, R14, R12, !P0 ;  /* 0x0000000c0e0c7208 */ /* 0x000fe20004000000 */
[----:B------:R-:W-:Y:S01]  /*0ee0*/  DMUL R8, R8, R8 ;  /* 0x0000000808087228 */ /* 0x000fe20000000000 */
[----:B------:R-:W-:Y:S02]  /*0ef0*/  FSEL R13, R15, R13, !P0 ;  /* 0x0000000d0f0d7208 */ /* 0x000fe40004000000 */
[----:B------:R-:W-:-:S04]  /*0f00*/  SEL R2, R3, R2, !P0 ;  /* 0x0000000203027207 */ /* 0x000fc80004000000 */
[----:B------:R-:W-:-:S06]  /*0f10*/  DSETP.GEU.AND P1, PT, R16, R12, PT ;  /* 0x0000000c1000722a */ /* 0x000fcc0003f2e000 */
        /* <DEDUP_REMOVED lines=12> */
.L_x_5:
[----:B------:R-:W-:Y:S05]  /*0fe0*/  BRA.U !UP1, `(.L_x_1) ;  /* 0x0000000109487547 */ /* 0x000fea000b800000 */
[----:B------:R-:W0:Y:S01]  /*0ff0*/  LDC.64 R4, c[0x0][0x388] ;  /* 0x0000e200ff047b82 */ /* 0x000e220000000a00 */
[----:B------:R-:W-:Y:S01]  /*1000*/  UIADD3 UR4, UPT, UPT, -UR4, URZ, URZ ;  /* 0x000000ff04047290 */ /* 0x000fe2000fffe1ff */
[----:B0-----:R-:W-:-:S04]  /*1010*/  IMAD.WIDE.U32 R4, R3, 0x8, R4 ;  /* 0x0000000803047825 */ /* 0x001fc800078e0004 */
[----:B------:R-:W-:Y:S02]  /*1020*/  IMAD.MOV.U32 R8, RZ, RZ, R4 ;  /* 0x000000ffff087224 */ /* 0x000fe400078e0004 */
[----:B------:R-:W-:-:S07]  /*1030*/  IMAD.MOV.U32 R9, RZ, RZ, R5 ;  /* 0x000000ffff097224 */ /* 0x000fce00078e0005 */
.L_x_6:
[----:B------:R0:W2:Y:S01]  /*1040*/  LDG.E.64 R4, desc[UR10][R8.64] ;  /* 0x0000000a08047981 */ /* 0x0000a2000c1e1b00 */
[----:B------:R-:W-:-:S04]  /*1050*/  UIADD3 UR4, UPT, UPT, UR4, 0x1, URZ ;  /* 0x0000000104047890 */ /* 0x000fc8000fffe0ff */
[----:B------:R-:W-:Y:S01]  /*1060*/  UISETP.NE.AND UP0, UPT, UR4, URZ, UPT ;  /* 0x000000ff0400728c */ /* 0x000fe2000bf05270 */
[----:B0-----:R-:W-:-:S05]  /*1070*/  IADD3 R8, P1, PT, R8, 0x8, RZ ;  /* 0x0000000808087810 */ /* 0x001fca0007f3e0ff */
[----:B------:R-:W-:Y:S01]  /*1080*/  IMAD.X R9, RZ, RZ, R9, P1 ;  /* 0x000000ffff097224 */ /* 0x000fe200008e0609 */
[----:B--2--5:R-:W-:-:S08]  /*1090*/  DADD R4, R6, -R4 ;  /* 0x0000000006047229 */ /* 0x024fd00000000804 */
[----:B------:R-:W-:-:S08]  /*10a0*/  DMUL R4, R4, R4 ;  /* 0x0000000404047228 */ /* 0x000fd00000000000 */
[----:B------:R-:W-:-:S06]  /*10b0*/  DSETP.GEU.AND P0, PT, R4, R12, PT ;  /* 0x0000000c0400722a */ /* 0x000fcc0003f0e000 */
[C---:B------:R-:W-:Y:S01]  /*10c0*/  SEL R2, R3.reuse, R2, !P0 ;  /* 0x0000000203027207 */ /* 0x040fe20004000000 */
[----:B------:R-:W-:Y:S01]  /*10d0*/  VIADD R3, R3, 0x1 ;  /* 0x0000000103037836 */ /* 0x000fe20000000000 */
[----:B------:R-:W-:Y:S02]  /*10e0*/  FSEL R12, R4, R12, !P0 ;  /* 0x0000000c040c7208 */ /* 0x000fe40004000000 */
[----:B------:R-:W-:Y:S01]  /*10f0*/  FSEL R13, R5, R13, !P0 ;  /* 0x0000000d050d7208 */ /* 0x000fe20004000000 */
[----:B------:R-:W-:Y:S06]  /*1100*/  BRA.U UP0, `(.L_x_6) ;  /* 0xfffffffd00cc7547 */ /* 0x000fec000b83ffff */
.L_x_1:
[----:B------:R-:W0:Y:S08]  /*1110*/  LDC.64 R4, c[0x0][0x390] ;  /* 0x0000e400ff047b82 */ /* 0x000e300000000a00 */
[----:B-----5:R-:W1:Y:S01]  /*1120*/  LDC.64 R6, c[0x0][0x3a0] ;  /* 0x0000e800ff067b82 */ /* 0x020e620000000a00 */
[----:B0-----:R-:W-:-:S05]  /*1130*/  IMAD.WIDE R4, R0, 0x4, R4 ;  /* 0x0000000400047825 */ /* 0x001fca00078e0204 */
[----:B------:R-:W-:Y:S04]  /*1140*/  STG.E desc[UR10][R4.64], R2 ;  /* 0x0000000204007986 */ /* 0x000fe8000c10190a */
[----:B-1----:R-:W-:Y:S01]  /*1150*/  REDG.E.ADD.F64.RN.STRONG.GPU desc[UR10][R6.64], R12 ;  /* 0x0000000c060079a6 */ /* 0x002fe2000c12ff0a */
[----:B------:R-:W-:Y:S05]  /*1160*/  EXIT ;  /* 0x000000000000794d */ /* 0x000fea0003800000 */
.L_x_7:
        /* <DEDUP_REMOVED lines=9> */
.L_x_9:


//--------------------- .nv.shared.reserved.0     --------------------------
	.section	.nv.shared.reserved.0,"aw",@nobits
	.weak		__nv_reservedSMEM_offset_0_alias
	.size		__nv_reservedSMEM_offset_0_alias, 0, 64
	.other		__nv_reservedSMEM_offset_0_alias,@"STO_CUDA_RESERVED_SHARED STV_DEFAULT"
__nv_reservedSMEM_offset_0_alias:
	.zero		0
	.zero		64


//--------------------- .nv.constant0._Z16update_kernel_1dPKdPdPiPKiii --------------------------
	.section	.nv.constant0._Z16update_kernel_1dPKdPdPiPKiii,"a",@progbits
	.sectionflags	@""
	.align	4
.nv.constant0._Z16update_kernel_1dPKdPdPiPKiii:
	.zero		936


//--------------------- .nv.constant0._Z23assignment_step_1d_cudaPKdS0_PiiiPd --------------------------
	.section	.nv.constant0._Z23assignment_step_1d_cudaPKdS0_PiiiPd,"a",@progbits
	.sectionflags	@""
	.align	4
.nv.constant0._Z23assignment_step_1d_cudaPKdS0_PiiiPd:
	.zero		936


//--------------------- SYMBOLS --------------------------

	.type		.nv.reservedSmem.offset0,@object
	.size		.nv.reservedSmem.offset0,0x4
